	.headerflags	@"EF_CUDA_TEXMODE_UNIFIED EF_CUDA_64BIT_ADDRESS EF_CUDA_ACCELERATORS EF_CUDA_SM90 EF_CUDA_VIRTUAL_SM(EF_CUDA_SM90)"
	.elftype	@"ET_EXEC"


//--------------------- .nv.info                  --------------------------
	.section	.nv.info,"",@"SHT_CUDA_INFO"
	.align	4


	//----- nvinfo : EIATTR_REGCOUNT
	.align		4
        /*0000*/ 	.byte	0x04, 0x2f
        /*0002*/ 	.short	(.L_3 - .L_2)
	.align		4
.L_2:
        /*0004*/ 	.word	index@(triton_poi_fused__native_batch_norm_legit_no_training_add_relu_22)
        /*0008*/ 	.word	0x0000001c


	//----- nvinfo : EIATTR_MIN_STACK_SIZE
	.align		4
.L_3:
        /*000c*/ 	.byte	0x04, 0x12
        /*000e*/ 	.short	(.L_5 - .L_4)
	.align		4
.L_4:
        /*0010*/ 	.word	index@(triton_poi_fused__native_batch_norm_legit_no_training_add_relu_22)
        /*0014*/ 	.word	0x00000000


	//----- nvinfo : EIATTR_FRAME_SIZE
	.align		4
.L_5:
        /*0018*/ 	.byte	0x04, 0x11
        /*001a*/ 	.short	(.L_7 - .L_6)
	.align		4
.L_6:
        /*001c*/ 	.word	index@(triton_poi_fused__native_batch_norm_legit_no_training_add_relu_22)
        /*0020*/ 	.word	0x00000000


	//----- nvinfo : EIATTR_MIN_STACK_SIZE
	.align		4
.L_7:
        /*0024*/ 	.byte	0x04, 0x12
        /*0026*/ 	.short	(.L_9 - .L_8)
	.align		4
.L_8:
        /*0028*/ 	.word	index@(triton_poi_fused__native_batch_norm_legit_no_training_add_relu_22)
        /*002c*/ 	.word	0x00000000
.L_9:


//--------------------- .nv.info.triton_poi_fused__native_batch_norm_legit_no_training_add_relu_22 --------------------------
	.section	.nv.info.triton_poi_fused__native_batch_norm_legit_no_training_add_relu_22,"",@"SHT_CUDA_INFO"
	.sectionflags	@""
	.align	4


	//----- nvinfo : EIATTR_CUDA_API_VERSION
	.align		4
        /*0000*/ 	.byte	0x04, 0x37
        /*0002*/ 	.short	(.L_11 - .L_10)
.L_10:
        /*0004*/ 	.word	0x0000007c


	//----- nvinfo : EIATTR_KPARAM_INFO
	.align		4
.L_11:
        /*0008*/ 	.byte	0x04, 0x17
        /*000a*/ 	.short	(.L_13 - .L_12)
.L_12:
        /*000c*/ 	.word	0x00000000
        /*0010*/ 	.short	0x000b
        /*0012*/ 	.short	0x0058
        /*0014*/ 	.byte	0x00, 0xf0, 0x11, 0x00


	//----- nvinfo : EIATTR_KPARAM_INFO
	.align		4
.L_13:
        /*0018*/ 	.byte	0x04, 0x17
        /*001a*/ 	.short	(.L_15 - .L_14)
.L_14:
        /*001c*/ 	.word	0x00000000
        /*0020*/ 	.short	0x000a
        /*0022*/ 	.short	0x0050
        /*0024*/ 	.byte	0x00, 0xf4, 0x21, 0x00


	//----- nvinfo : EIATTR_KPARAM_INFO
	.align		4
.L_15:
        /*0028*/ 	.byte	0x04, 0x17
        /*002a*/ 	.short	(.L_17 - .L_16)
.L_16:
        /*002c*/ 	.word	0x00000000
        /*0030*/ 	.short	0x0009
        /*0032*/ 	.short	0x0048
        /*0034*/ 	.byte	0x00, 0xf4, 0x21, 0x00


	//----- nvinfo : EIATTR_KPARAM_INFO
	.align		4
.L_17:
        /*0038*/ 	.byte	0x04, 0x17
        /*003a*/ 	.short	(.L_19 - .L_18)
.L_18:
        /*003c*/ 	.word	0x00000000
        /*0040*/ 	.short	0x0008
        /*0042*/ 	.short	0x0040
        /*0044*/ 	.byte	0x00, 0xf4, 0x21, 0x00


	//----- nvinfo : EIATTR_KPARAM_INFO
	.align		4
.L_19:
        /*0048*/ 	.byte	0x04, 0x17
        /*004a*/ 	.short	(.L_21 - .L_20)
.L_20:
        /*004c*/ 	.word	0x00000000
        /*0050*/ 	.short	0x0007
        /*0052*/ 	.short	0x0038
        /*0054*/ 	.byte	0x00, 0xf4, 0x21, 0x00


	//----- nvinfo : EIATTR_KPARAM_INFO
	.align		4
.L_21:
        /*0058*/ 	.byte	0x04, 0x17
        /*005a*/ 	.short	(.L_23 - .L_22)
.L_22:
        /*005c*/ 	.word	0x00000000
        /*0060*/ 	.short	0x0006
        /*0062*/ 	.short	0x0030
        /*0064*/ 	.byte	0x00, 0xf4, 0x21, 0x00


	//----- nvinfo : EIATTR_KPARAM_INFO
	.align		4
.L_23:
        /*0068*/ 	.byte	0x04, 0x17
        /*006a*/ 	.short	(.L_25 - .L_24)
.L_24:
        /*006c*/ 	.word	0x00000000
        /*0070*/ 	.short	0x0005
        /*0072*/ 	.short	0x0028
        /*0074*/ 	.byte	0x00, 0xf4, 0x21, 0x00


	//----- nvinfo : EIATTR_KPARAM_INFO
	.align		4
.L_25:
        /*0078*/ 	.byte	0x04, 0x17
        /*007a*/ 	.short	(.L_27 - .L_26)
.L_26:
        /*007c*/ 	.word	0x00000000
        /*0080*/ 	.short	0x0004
        /*0082*/ 	.short	0x0020
        /*0084*/ 	.byte	0x00, 0xf4, 0x21, 0x00


	//----- nvinfo : EIATTR_KPARAM_INFO
	.align		4
.L_27:
        /*0088*/ 	.byte	0x04, 0x17
        /*008a*/ 	.short	(.L_29 - .L_28)
.L_28:
        /*008c*/ 	.word	0x00000000
        /*0090*/ 	.short	0x0003
        /*0092*/ 	.short	0x0018
        /*0094*/ 	.byte	0x00, 0xf4, 0x21, 0x00


	//----- nvinfo : EIATTR_KPARAM_INFO
	.align		4
.L_29:
        /*0098*/ 	.byte	0x04, 0x17
        /*009a*/ 	.short	(.L_31 - .L_30)
.L_30:
        /*009c*/ 	.word	0x00000000
        /*00a0*/ 	.short	0x0002
        /*00a2*/ 	.short	0x0010
        /*00a4*/ 	.byte	0x00, 0xf4, 0x21, 0x00


	//----- nvinfo : EIATTR_KPARAM_INFO
	.align		4
.L_31:
        /*00a8*/ 	.byte	0x04, 0x17
        /*00aa*/ 	.short	(.L_33 - .L_32)
.L_32:
        /*00ac*/ 	.word	0x00000000
        /*00b0*/ 	.short	0x0001
        /*00b2*/ 	.short	0x0008
        /*00b4*/ 	.byte	0x00, 0xf4, 0x21, 0x00


	//----- nvinfo : EIATTR_KPARAM_INFO
	.align		4
.L_33:
        /*00b8*/ 	.byte	0x04, 0x17
        /*00ba*/ 	.short	(.L_35 - .L_34)
.L_34:
        /*00bc*/ 	.word	0x00000000
        /*00c0*/ 	.short	0x0000
        /*00c2*/ 	.short	0x0000
        /*00c4*/ 	.byte	0x00, 0xf4, 0x21, 0x00


	//----- nvinfo : EIATTR_SPARSE_MMA_MASK
	.align		4
.L_35:
        /*00c8*/ 	.byte	0x03, 0x50
        /*00ca*/ 	.short	0x0000


	//----- nvinfo : EIATTR_MAXREG_COUNT
	.align		4
        /*00cc*/ 	.byte	0x03, 0x1b
        /*00ce*/ 	.short	0x00ff


	//----- nvinfo : EIATTR_EXIT_INSTR_OFFSETS
	.align		4
        /*00d0*/ 	.byte	0x04, 0x1c
        /*00d2*/ 	.short	(.L_37 - .L_36)


	//   ....[0]....
.L_36:
        /*00d4*/ 	.word	0x000004a0


	//----- nvinfo : EIATTR_REQNTID
	.align		4
.L_37:
        /*00d8*/ 	.byte	0x04, 0x10
        /*00da*/ 	.short	(.L_39 - .L_38)
.L_38:
        /*00dc*/ 	.word	0x00000080
        /*00e0*/ 	.word	0x00000001
        /*00e4*/ 	.word	0x00000001


	//----- nvinfo : EIATTR_CBANK_PARAM_SIZE
	.align		4
.L_39:
        /*00e8*/ 	.byte	0x03, 0x19
        /*00ea*/ 	.short	0x005c


	//----- nvinfo : EIATTR_PARAM_CBANK
	.align		4
        /*00ec*/ 	.byte	0x04, 0x0a
        /*00ee*/ 	.short	(.L_41 - .L_40)
	.align		4
.L_40:
        /*00f0*/ 	.word	index@(.nv.constant0.triton_poi_fused__native_batch_norm_legit_no_training_add_relu_22)
        /*00f4*/ 	.short	0x0210
        /*00f6*/ 	.short	0x005c


	//----- nvinfo : EIATTR_SW_WAR
	.align		4
.L_41:
        /*00f8*/ 	.byte	0x04, 0x36
        /*00fa*/ 	.short	(.L_43 - .L_42)
.L_42:
        /*00fc*/ 	.word	0x00000008
.L_43:


//--------------------- .nv.callgraph             --------------------------
	.section	.nv.callgraph,"",@"SHT_CUDA_CALLGRAPH"
	.align	4
	.sectionentsize	8
	.align		4
        /*0000*/ 	.word	0x00000000
	.align		4
        /*0004*/ 	.word	0xffffffff
	.align		4
        /*0008*/ 	.word	0x00000000
	.align		4
        /*000c*/ 	.word	0xfffffffe
	.align		4
        /*0010*/ 	.word	0x00000000
	.align		4
        /*0014*/ 	.word	0xfffffffd
	.align		4
        /*0018*/ 	.word	0x00000000
	.align		4
        /*001c*/ 	.word	0xfffffffc


//--------------------- .nv.constant4             --------------------------
	.section	.nv.constant4,"a",@progbits
	.align	8
	.align		8
.nv.constant4:
        /*0000*/ 	.dword	_$_str
	.align		8
        /*0008*/ 	.dword	_$_str_$_2


//--------------------- .text.triton_poi_fused__native_batch_norm_legit_no_training_add_relu_22 --------------------------
	.section	.text.triton_poi_fused__native_batch_norm_legit_no_training_add_relu_22,"ax",@progbits
	.align	128
        .global         triton_poi_fused__native_batch_norm_legit_no_training_add_relu_22
        .type           triton_poi_fused__native_batch_norm_legit_no_training_add_relu_22,@function
        .size           triton_poi_fused__native_batch_norm_legit_no_training_add_relu_22,(.L_x_1 - triton_poi_fused__native_batch_norm_legit_no_training_add_relu_22)
        .other          triton_poi_fused__native_batch_norm_legit_no_training_add_relu_22,@"STO_CUDA_ENTRY STV_DEFAULT"
triton_poi_fused__native_batch_norm_legit_no_training_add_relu_22:
.text.triton_poi_fused__native_batch_norm_legit_no_training_add_relu_22:
[----:B------:R-:W-:Y:S01]  /*0000*/  LDC R1, c[0x0][0x28] ;  /* 0x00000a00ff017b82 */ /* 0x000fe20000000800 */
[----:B------:R-:W1:Y:S07]  /*0010*/  S2R R10, SR_TID.X ;  /* 0x00000000000a7919 */ /* 0x000e6e0000002100 */
[----:B------:R-:W2:Y:S01]  /*0020*/  LDC.64 R14, c[0x0][0x228] ;  /* 0x00008a00ff0e7b82 */ /* 0x000ea20000000a00 */
[----:B------:R-:W-:Y:S01]  /*0030*/  ULDC.64 UR4, c[0x0][0x208] ;  /* 0x0000820000047ab9 */ /* 0x000fe20000000a00 */
[----:B------:R-:W3:Y:S06]  /*0040*/  S2R R3, SR_CTAID.X ;  /* 0x0000000000037919 */ /* 0x000eec0000002500 */
[----:B------:R-:W4:Y:S08]  /*0050*/  LDC.64 R22, c[0x0][0x250] ;  /* 0x00009400ff167b82 */ /* 0x000f300000000a00 */
[----:B------:R-:W5:Y:S08]  /*0060*/  LDC.64 R18, c[0x0][0x248] ;  /* 0x00009200ff127b82 */ /* 0x000f700000000a00 */
[----:B------:R-:W5:Y:S01]  /*0070*/  LDC.64 R24, c[0x0][0x218] ;  /* 0x00008600ff187b82 */ /* 0x000f620000000a00 */
[----:B-1----:R-:W-:-:S07]  /*0080*/  LOP3.LUT R10, R10, 0x7f, RZ, 0xc0, !PT ;  /* 0x0000007f0a0a7812 */ /* 0x002fce00078ec0ff */
[----:B------:R-:W1:Y:S01]  /*0090*/  LDC.64 R16, c[0x0][0x220] ;  /* 0x00008800ff107b82 */ /* 0x000e620000000a00 */
[----:B---3--:R-:W-:Y:S02]  /*00a0*/  SHF.R.S32.HI R0, RZ, 0x18, R3 ;  /* 0x00000018ff007819 */ /* 0x008fe40000011403 */
[----:B------:R-:W-:Y:S02]  /*00b0*/  LEA R10, R3, R10, 0x7 ;  /* 0x0000000a030a7211 */ /* 0x000fe400078e38ff */
[----:B------:R-:W-:-:S03]  /*00c0*/  SGXT R3, R0, 0x1 ;  /* 0x000000010003781a */ /* 0x000fc60000000200 */
[----:B------:R-:W3:Y:S01]  /*00d0*/  LDC.64 R20, c[0x0][0x240] ;  /* 0x00009000ff147b82 */ /* 0x000ee20000000a00 */
[----:B------:R-:W-:-:S04]  /*00e0*/  LEA.HI R3, R3, R10, RZ, 0xb ;  /* 0x0000000a03037211 */ /* 0x000fc800078f58ff */
[----:B------:R-:W-:-:S03]  /*00f0*/  LOP3.LUT R3, R3, 0xfffff800, RZ, 0xc0, !PT ;  /* 0xfffff80003037812 */ /* 0x000fc600078ec0ff */
[----:B------:R-:W3:Y:S01]  /*0100*/  LDC.64 R8, c[0x0][0x230] ;  /* 0x00008c00ff087b82 */ /* 0x000ee20000000a00 */
[----:B------:R-:W-:-:S05]  /*0110*/  IADD3 R13, R10, -R3, RZ ;  /* 0x800000030a0d7210 */ /* 0x000fca0007ffe0ff */
[C---:B--2---:R-:W-:Y:S02]  /*0120*/  IMAD.WIDE R14, R13.reuse, 0x4, R14 ;  /* 0x000000040d0e7825 */ /* 0x044fe400078e020e */
[----:B------:R-:W2:Y:S02]  /*0130*/  LDC.64 R6, c[0x0][0x238] ;  /* 0x00008e00ff067b82 */ /* 0x000ea40000000a00 */
[C---:B----4-:R-:W-:Y:S01]  /*0140*/  IMAD.WIDE R22, R13.reuse, 0x4, R22 ;  /* 0x000000040d167825 */ /* 0x050fe200078e0216 */
[----:B------:R4:W2:Y:S04]  /*0150*/  LDG.E.EL R0, desc[UR4][R14.64] ;  /* 0x000000040e007981 */ /* 0x0008a8000c2e1900 */
[----:B------:R-:W2:Y:S01]  /*0160*/  LDG.E.EL R11, desc[UR4][R22.64] ;  /* 0x00000004160b7981 */ /* 0x000ea2000c2e1900 */
[----:B------:R-:W2:Y:S01]  /*0170*/  LDC.64 R4, c[0x0][0x258] ;  /* 0x00009600ff047b82 */ /* 0x000ea20000000a00 */
[----:B-----5:R-:W-:-:S04]  /*0180*/  IMAD.WIDE R18, R13, 0x4, R18 ;  /* 0x000000040d127825 */ /* 0x020fc800078e0212 */
[C---:B0---4-:R-:W-:Y:S02]  /*0190*/  IMAD.WIDE R14, R10.reuse, 0x4, R24 ;  /* 0x000000040a0e7825 */ /* 0x051fe400078e0218 */
[----:B------:R-:W4:Y:S01]  /*01a0*/  LDG.E.EL R19, desc[UR4][R18.64] ;  /* 0x0000000412137981 */ /* 0x000f22000c2e1900 */
[----:B------:R-:W0:Y:S01]  /*01b0*/  LDC.64 R2, c[0x0][0x260] ;  /* 0x00009800ff027b82 */ /* 0x000e220000000a00 */
[C---:B-1----:R-:W-:Y:S02]  /*01c0*/  IMAD.WIDE R16, R13.reuse, 0x4, R16 ;  /* 0x000000040d107825 */ /* 0x042fe400078e0210 */
[----:B------:R-:W5:Y:S02]  /*01d0*/  LDG.E R14, desc[UR4][R14.64] ;  /* 0x000000040e0e7981 */ /* 0x000f64000c1e1900 */
[----:B---3--:R-:W-:Y:S02]  /*01e0*/  IMAD.WIDE R20, R10, 0x4, R20 ;  /* 0x000000040a147825 */ /* 0x008fe400078e0214 */
[----:B------:R-:W5:Y:S02]  /*01f0*/  LDG.E.EL R17, desc[UR4][R16.64] ;  /* 0x0000000410117981 */ /* 0x000f64000c2e1900 */
[----:B------:R-:W-:-:S02]  /*0200*/  IMAD.WIDE R8, R13, 0x4, R8 ;  /* 0x000000040d087825 */ /* 0x000fc400078e0208 */
[----:B------:R-:W4:Y:S02]  /*0210*/  LDG.E R12, desc[UR4][R20.64] ;  /* 0x00000004140c7981 */ /* 0x000f24000c1e1900 */
[C---:B--2---:R-:W-:Y:S02]  /*0220*/  IMAD.WIDE R6, R13.reuse, 0x4, R6 ;  /* 0x000000040d067825 */ /* 0x044fe400078e0206 */
[----:B------:R-:W2:Y:S02]  /*0230*/  LDG.E.EL R8, desc[UR4][R8.64] ;  /* 0x0000000408087981 */ /* 0x000ea4000c2e1900 */
[C---:B------:R-:W-:Y:S02]  /*0240*/  IMAD.WIDE R4, R13.reuse, 0x4, R4 ;  /* 0x000000040d047825 */ /* 0x040fe400078e0204 */
[----:B------:R-:W2:Y:S04]  /*0250*/  LDG.E.EL R7, desc[UR4][R6.64] ;  /* 0x0000000406077981 */ /* 0x000ea8000c2e1900 */
[----:B------:R1:W3:Y:S01]  /*0260*/  LDG.E.EL R4, desc[UR4][R4.64] ;  /* 0x0000000404047981 */ /* 0x0002e2000c2e1900 */
[----:B0-----:R-:W-:-:S05]  /*0270*/  IMAD.WIDE R2, R13, 0x4, R2 ;  /* 0x000000040d027825 */ /* 0x001fca00078e0202 */
[----:B------:R0:W3:Y:S01]  /*0280*/  LDG.E.EL R13, desc[UR4][R2.64] ;  /* 0x00000004020d7981 */ /* 0x0000e2000c2e1900 */
[----:B-1----:R-:W-:Y:S01]  /*0290*/  HFMA2.MMA R5, -RZ, RZ, 1.625, 0 ;  /* 0x3e800000ff057435 */ /* 0x002fe200000001ff */
[----:B0-----:R-:W0:Y:S02]  /*02a0*/  LDC.64 R2, c[0x0][0x210] ;  /* 0x00008400ff027b82 */ /* 0x001e240000000a00 */
[----:B0-----:R-:W-:-:S04]  /*02b0*/  IMAD.WIDE R2, R10, 0x4, R2 ;  /* 0x000000040a027825 */ /* 0x001fc800078e0202 */
[----:B------:R-:W-:Y:S01]  /*02c0*/  FADD R0, R0, 9.9999997473787516356e-06 ;  /* 0x3727c5ac00007421 */ /* 0x000fe20000000000 */
[----:B------:R-:W-:-:S03]  /*02d0*/  FADD R11, R11, 9.9999997473787516356e-06 ;  /* 0x3727c5ac0b0b7421 */ /* 0x000fc60000000000 */
[----:B------:R-:W0:Y:S08]  /*02e0*/  MUFU.SQRT R15, R0 ;  /* 0x00000000000f7308 */ /* 0x000e300000002000 */
[----:B------:R-:W1:Y:S01]  /*02f0*/  MUFU.SQRT R16, R11 ;  /* 0x0000000b00107308 */ /* 0x000e620000002000 */
[C---:B0-----:R-:W-:Y:S02]  /*0300*/  FSETP.GT.AND P0, PT, R15.reuse, 8.50705917302346158658e+37, PT ;  /* 0x7e8000000f00780b */ /* 0x041fe40003f04000 */
[----:B------:R-:W-:-:S02]  /*0310*/  FSETP.GEU.AND P2, PT, R15, 1.175494350822287508e-38, PT ;  /* 0x008000000f00780b */ /* 0x000fc40003f4e000 */
[C---:B-1----:R-:W-:Y:S02]  /*0320*/  FSETP.GT.AND P1, PT, R16.reuse, 8.50705917302346158658e+37, PT ;  /* 0x7e8000001000780b */ /* 0x042fe40003f24000 */
[----:B------:R-:W-:-:S07]  /*0330*/  FSETP.GEU.AND P3, PT, R16, 1.175494350822287508e-38, PT ;  /* 0x008000001000780b */ /* 0x000fce0003f6e000 */
[----:B------:R-:W-:-:S04]  /*0340*/  @P0 FMUL R15, R15, 0.25 ;  /* 0x3e8000000f0f0820 */ /* 0x000fc80000400000 */
[----:B------:R-:W-:Y:S01]  /*0350*/  @!P2 FMUL R15, R15, 16777216 ;  /* 0x4b8000000f0fa820 */ /* 0x000fe20000400000 */
[----:B------:R-:W-:-:S04]  /*0360*/  @P1 FMUL R16, R16, 0.25 ;  /* 0x3e80000010101820 */ /* 0x000fc80000400000 */
[----:B------:R-:W-:Y:S01]  /*0370*/  @!P3 FMUL R16, R16, 16777216 ;  /* 0x4b8000001010b820 */ /* 0x000fe20000400000 */
[----:B------:R-:W0:Y:S01]  /*0380*/  MUFU.RCP R15, R15 ;  /* 0x0000000f000f7308 */ /* 0x000e220000001000 */
[----:B------:R-:W-:-:S07]  /*0390*/  FSEL R0, R5, 1, P0 ;  /* 0x3f80000005007808 */ /* 0x000fce0000000000 */
[----:B------:R-:W1:Y:S01]  /*03a0*/  MUFU.RCP R16, R16 ;  /* 0x0000001000107308 */ /* 0x000e620000001000 */
[----:B------:R-:W-:Y:S01]  /*03b0*/  FSEL R5, R5, 1, P1 ;  /* 0x3f80000005057808 */ /* 0x000fe20000800000 */
[----:B------:R-:W-:-:S04]  /*03c0*/  @!P2 FMUL R0, R0, 16777216 ;  /* 0x4b8000000000a820 */ /* 0x000fc80000400000 */
[----:B------:R-:W-:Y:S01]  /*03d0*/  @!P3 FMUL R5, R5, 16777216 ;  /* 0x4b8000000505b820 */ /* 0x000fe20000400000 */
[----:B----4-:R-:W-:Y:S01]  /*03e0*/  FADD R12, R12, -R19 ;  /* 0x800000130c0c7221 */ /* 0x010fe20000000000 */
[----:B0-----:R-:W-:Y:S01]  /*03f0*/  FMUL R0, R15, R0 ;  /* 0x000000000f007220 */ /* 0x001fe20000400000 */
[----:B-----5:R-:W-:Y:S01]  /*0400*/  FADD R17, R14, -R17 ;  /* 0x800000110e117221 */ /* 0x020fe20000000000 */
[----:B-1----:R-:W-:-:S03]  /*0410*/  FMUL R5, R16, R5 ;  /* 0x0000000510057220 */ /* 0x002fc60000400000 */
[----:B------:R-:W-:Y:S01]  /*0420*/  FMUL R0, R0, R17 ;  /* 0x0000001100007220 */ /* 0x000fe20000400000 */
[----:B------:R-:W-:-:S03]  /*0430*/  FMUL R5, R5, R12 ;  /* 0x0000000c05057220 */ /* 0x000fc60000400000 */
[----:B--2---:R-:W-:Y:S01]  /*0440*/  FFMA R0, R8, R0, R7 ;  /* 0x0000000008007223 */ /* 0x004fe20000000007 */
[----:B---3--:R-:W-:-:S04]  /*0450*/  FFMA R5, R4, R5, R13 ;  /* 0x0000000504057223 */ /* 0x008fc8000000000d */
[C---:B------:R-:W-:Y:S01]  /*0460*/  FADD R4, R0.reuse, R5 ;  /* 0x0000000500047221 */ /* 0x040fe20000000000 */
[----:B------:R-:W-:-:S04]  /*0470*/  FSETP.GEU.AND P0, PT, R0, -R5, PT ;  /* 0x800000050000720b */ /* 0x000fc80003f0e000 */
[----:B------:R-:W-:-:S05]  /*0480*/  FSEL R5, R4, RZ, P0 ;  /* 0x000000ff04057208 */ /* 0x000fca0000000000 */
[----:B------:R-:W-:Y:S01]  /*0490*/  STG.E desc[UR4][R2.64], R5 ;  /* 0x0000000502007986 */ /* 0x000fe2000c101904 */
[----:B------:R-:W-:Y:S05]  /*04a0*/  EXIT ;  /* 0x000000000000794d */ /* 0x000fea0003800000 */
.L_x_0:
[----:B------:R-:W-:-:S00]  /*04b0*/  BRA `(.L_x_0) ;  /* 0xfffffffc00fc7947 */ /* 0x000fc0000383ffff */
[----:B------:R-:W-:-:S00]  /*04c0*/  NOP ;  /* 0x0000000000007918 */ /* 0x000fc00000000000 */
        /* <DEDUP_REMOVED lines=11> */
.L_x_1:


//--------------------- .nv.global.init           --------------------------
	.section	.nv.global.init,"aw",@progbits
.nv.global.init:
	.type		_$_str,@object
	.size		_$_str,(_$_str_$_2 - _$_str)
_$_str:
        /*0000*/ 	.byte	0x5f, 0x5f, 0x43, 0x55, 0x44, 0x41, 0x5f, 0x46, 0x54, 0x5a, 0x00
	.type		_$_str_$_2,@object
	.size		_$_str_$_2,(.L_1 - _$_str_$_2)
_$_str_$_2:
        /*000b*/ 	.byte	0x5f, 0x5f, 0x43, 0x55, 0x44, 0x41, 0x5f, 0x50, 0x52, 0x45, 0x43, 0x5f, 0x53, 0x51, 0x52, 0x54
        /*001b*/ 	.byte	0x00
.L_1:


//--------------------- .nv.constant0.triton_poi_fused__native_batch_norm_legit_no_training_add_relu_22 --------------------------
	.section	.nv.constant0.triton_poi_fused__native_batch_norm_legit_no_training_add_relu_22,"a",@progbits
	.sectionflags	@""
	.align	4
.nv.constant0.triton_poi_fused__native_batch_norm_legit_no_training_add_relu_22:
	.zero		620
